//
// Generated by NVIDIA NVVM Compiler
//
// Compiler Build ID: CL-36424714
// Cuda compilation tools, release 13.0, V13.0.88
// Based on NVVM 20.0.0
//

.version 9.0
.target sm_100
.address_size 64

	// .globl	_Z10dotProductPiS_S_i
// _ZZ10dotProductPiS_S_iE4temp has been demoted

.visible .entry _Z10dotProductPiS_S_i(
	.param .u64 .ptr .align 1 _Z10dotProductPiS_S_i_param_0,
	.param .u64 .ptr .align 1 _Z10dotProductPiS_S_i_param_1,
	.param .u64 .ptr .align 1 _Z10dotProductPiS_S_i_param_2,
	.param .u32 _Z10dotProductPiS_S_i_param_3
)
{
	.reg .pred 	%p<11>;
	.reg .b32 	%r<135>;
	.reg .b64 	%rd<10>;
	// demoted variable
	.shared .align 4 .b8 _ZZ10dotProductPiS_S_iE4temp[1024];
	ld.param.u64 	%rd1, [_Z10dotProductPiS_S_i_param_0];
	ld.param.u64 	%rd2, [_Z10dotProductPiS_S_i_param_1];
	ld.param.u64 	%rd3, [_Z10dotProductPiS_S_i_param_2];
	ld.param.u32 	%r40, [_Z10dotProductPiS_S_i_param_3];
	mov.u32 	%r1, %tid.x;
	mov.u32 	%r41, %ctaid.x;
	mov.u32 	%r2, %ntid.x;
	mad.lo.s32 	%r3, %r41, %r2, %r1;
	setp.ge.s32 	%p1, %r3, %r40;
	mov.b32 	%r118, 0;
	@%p1 bra 	$L__BB0_2;
	cvta.to.global.u64 	%rd4, %rd1;
	cvta.to.global.u64 	%rd5, %rd2;
	mul.wide.s32 	%rd6, %r3, 4;
	add.s64 	%rd7, %rd4, %rd6;
	ld.global.u32 	%r42, [%rd7];
	add.s64 	%rd8, %rd5, %rd6;
	ld.global.u32 	%r43, [%rd8];
	mul.lo.s32 	%r118, %r43, %r42;
$L__BB0_2:
	shl.b32 	%r44, %r1, 2;
	mov.u32 	%r45, _ZZ10dotProductPiS_S_iE4temp;
	add.s32 	%r46, %r45, %r44;
	st.shared.u32 	[%r46], %r118;
	bar.sync 	0;
	setp.ne.s32 	%p2, %r1, 0;
	@%p2 bra 	$L__BB0_16;
	and.b32  	%r6, %r2, 15;
	setp.lt.u32 	%p3, %r2, 16;
	mov.b32 	%r126, 0;
	mov.u32 	%r134, %r126;
	@%p3 bra 	$L__BB0_6;
	and.b32  	%r126, %r2, 2032;
	add.s32 	%r119, %r45, 32;
	and.b32  	%r52, %r2, -16;
	neg.s32 	%r120, %r52;
	mov.b32 	%r134, 0;
$L__BB0_5:
	.pragma "nounroll";
	ld.shared.u32 	%r53, [%r119+-32];
	add.s32 	%r54, %r53, %r134;
	ld.shared.u32 	%r55, [%r119+-28];
	add.s32 	%r56, %r55, %r54;
	ld.shared.u32 	%r57, [%r119+-24];
	add.s32 	%r58, %r57, %r56;
	ld.shared.u32 	%r59, [%r119+-20];
	add.s32 	%r60, %r59, %r58;
	ld.shared.u32 	%r61, [%r119+-16];
	add.s32 	%r62, %r61, %r60;
	ld.shared.u32 	%r63, [%r119+-12];
	add.s32 	%r64, %r63, %r62;
	ld.shared.u32 	%r65, [%r119+-8];
	add.s32 	%r66, %r65, %r64;
	ld.shared.u32 	%r67, [%r119+-4];
	add.s32 	%r68, %r67, %r66;
	ld.shared.u32 	%r69, [%r119];
	add.s32 	%r70, %r69, %r68;
	ld.shared.u32 	%r71, [%r119+4];
	add.s32 	%r72, %r71, %r70;
	ld.shared.u32 	%r73, [%r119+8];
	add.s32 	%r74, %r73, %r72;
	ld.shared.u32 	%r75, [%r119+12];
	add.s32 	%r76, %r75, %r74;
	ld.shared.u32 	%r77, [%r119+16];
	add.s32 	%r78, %r77, %r76;
	ld.shared.u32 	%r79, [%r119+20];
	add.s32 	%r80, %r79, %r78;
	ld.shared.u32 	%r81, [%r119+24];
	add.s32 	%r82, %r81, %r80;
	ld.shared.u32 	%r83, [%r119+28];
	add.s32 	%r134, %r83, %r82;
	add.s32 	%r120, %r120, 16;
	add.s32 	%r119, %r119, 64;
	setp.ne.s32 	%p4, %r120, 0;
	@%p4 bra 	$L__BB0_5;
$L__BB0_6:
	setp.eq.s32 	%p5, %r6, 0;
	@%p5 bra 	$L__BB0_15;
	and.b32  	%r18, %r2, 7;
	setp.lt.u32 	%p6, %r6, 8;
	@%p6 bra 	$L__BB0_9;
	shl.b32 	%r85, %r126, 2;
	add.s32 	%r87, %r45, %r85;
	ld.shared.u32 	%r88, [%r87];
	add.s32 	%r89, %r88, %r134;
	ld.shared.u32 	%r90, [%r87+4];
	add.s32 	%r91, %r90, %r89;
	ld.shared.u32 	%r92, [%r87+8];
	add.s32 	%r93, %r92, %r91;
	ld.shared.u32 	%r94, [%r87+12];
	add.s32 	%r95, %r94, %r93;
	ld.shared.u32 	%r96, [%r87+16];
	add.s32 	%r97, %r96, %r95;
	ld.shared.u32 	%r98, [%r87+20];
	add.s32 	%r99, %r98, %r97;
	ld.shared.u32 	%r100, [%r87+24];
	add.s32 	%r101, %r100, %r99;
	ld.shared.u32 	%r102, [%r87+28];
	add.s32 	%r134, %r102, %r101;
	add.s32 	%r126, %r126, 8;
$L__BB0_9:
	setp.eq.s32 	%p7, %r18, 0;
	@%p7 bra 	$L__BB0_15;
	and.b32  	%r24, %r2, 3;
	setp.lt.u32 	%p8, %r18, 4;
	@%p8 bra 	$L__BB0_12;
	shl.b32 	%r104, %r126, 2;
	add.s32 	%r106, %r45, %r104;
	ld.shared.u32 	%r107, [%r106];
	add.s32 	%r108, %r107, %r134;
	ld.shared.u32 	%r109, [%r106+4];
	add.s32 	%r110, %r109, %r108;
	ld.shared.u32 	%r111, [%r106+8];
	add.s32 	%r112, %r111, %r110;
	ld.shared.u32 	%r113, [%r106+12];
	add.s32 	%r134, %r113, %r112;
	add.s32 	%r126, %r126, 4;
$L__BB0_12:
	setp.eq.s32 	%p9, %r24, 0;
	@%p9 bra 	$L__BB0_15;
	shl.b32 	%r114, %r126, 2;
	add.s32 	%r132, %r45, %r114;
	neg.s32 	%r131, %r24;
$L__BB0_14:
	.pragma "nounroll";
	ld.shared.u32 	%r116, [%r132];
	add.s32 	%r134, %r116, %r134;
	add.s32 	%r132, %r132, 4;
	add.s32 	%r131, %r131, 1;
	setp.ne.s32 	%p10, %r131, 0;
	@%p10 bra 	$L__BB0_14;
$L__BB0_15:
	cvta.to.global.u64 	%rd9, %rd3;
	atom.global.add.u32 	%r117, [%rd9], %r134;
$L__BB0_16:
	ret;

}


// ===== COMPILED SASS (sm_100) =====

	.target	sm_100

	.elftype	@"ET_EXEC"


//--------------------- .note.nv.tkinfo           --------------------------
	.section	.note.nv.tkinfo,"",@"SHT_NOTE"
	.sectionflags	@"SHF_NOTE_NV_TKINFO"
	.tkinfo
        /*0018*/ 	.word	0x00000002
        /*0030*/ 	.string	""
        /*0030*/ 	.string	"ptxas"
        /*0030*/ 	.string	"Cuda compilation tools, release 13.0, V13.0.88"
        /*0030*/ 	.string	"Build cuda_13.0.r13.0/compiler.36424714_0"
        /*0030*/ 	.string	"-arch sm_100 -m 64 "



//--------------------- .note.nv.cuinfo           --------------------------
	.section	.note.nv.cuinfo,"",@"SHT_NOTE"
	.sectionflags	@"SHF_NOTE_NV_CUINFO"
        /*0018*/ 	.short	0x0002
        /*001a*/ 	.short	0x0064
        /*001c*/ 	.short	0x0082
	.zero		2


//--------------------- .nv.info                  --------------------------
	.section	.nv.info,"",@"SHT_CUDA_INFO"
	.align	4


	//----- nvinfo : EIATTR_REGCOUNT
	.align		4
        /*0000*/ 	.byte	0x04, 0x2f
        /*0002*/ 	.short	(.L_1 - .L_0)
	.align		4
.L_0:
        /*0004*/ 	.word	index@(_Z10dotProductPiS_S_i)
        /*0008*/ 	.word	0x0000001a


	//----- nvinfo : EIATTR_FRAME_SIZE
	.align		4
.L_1:
        /*000c*/ 	.byte	0x04, 0x11
        /*000e*/ 	.short	(.L_3 - .L_2)
	.align		4
.L_2:
        /*0010*/ 	.word	index@(_Z10dotProductPiS_S_i)
        /*0014*/ 	.word	0x00000000


	//----- nvinfo : EIATTR_MIN_STACK_SIZE
	.align		4
.L_3:
        /*0018*/ 	.byte	0x04, 0x12
        /*001a*/ 	.short	(.L_5 - .L_4)
	.align		4
.L_4:
        /*001c*/ 	.word	index@(_Z10dotProductPiS_S_i)
        /*0020*/ 	.word	0x00000000
.L_5:


//--------------------- .nv.compat                --------------------------
	.section	.nv.compat,"",@"SHT_CUDA_COMPAT_INFO"
	.align	4
        /*0000*/ 	.byte	0x02, 0x09, 0x00, 0x00, 0x02, 0x02, 0x01, 0x00, 0x02, 0x05, 0x05, 0x00, 0x03, 0x07, 0x01, 0x01
        /*0010*/ 	.byte	0x02, 0x03, 0x00, 0x00, 0x02, 0x06, 0x01, 0x00, 0x04, 0x0b, 0x08, 0x00, 0x09, 0x00, 0x00, 0x00
        /*0020*/ 	.byte	0x00, 0x00, 0x00, 0x00


//--------------------- .nv.info._Z10dotProductPiS_S_i --------------------------
	.section	.nv.info._Z10dotProductPiS_S_i,"",@"SHT_CUDA_INFO"
	.sectionflags	@""
	.align	4


	//----- nvinfo : EIATTR_CUDA_API_VERSION
	.align		4
        /*0000*/ 	.byte	0x04, 0x37
        /*0002*/ 	.short	(.L_7 - .L_6)
.L_6:
        /*0004*/ 	.word	0x00000082


	//----- nvinfo : EIATTR_KPARAM_INFO
	.align		4
.L_7:
        /*0008*/ 	.byte	0x04, 0x17
        /*000a*/ 	.short	(.L_9 - .L_8)
.L_8:
        /*000c*/ 	.word	0x00000000
        /*0010*/ 	.short	0x0003
        /*0012*/ 	.short	0x0018
        /*0014*/ 	.byte	0x00, 0xf0, 0x11, 0x00


	//----- nvinfo : EIATTR_KPARAM_INFO
	.align		4
.L_9:
        /*0018*/ 	.byte	0x04, 0x17
        /*001a*/ 	.short	(.L_11 - .L_10)
.L_10:
        /*001c*/ 	.word	0x00000000
        /*0020*/ 	.short	0x0002
        /*0022*/ 	.short	0x0010
        /*0024*/ 	.byte	0x00, 0xf5, 0x21, 0x00


	//----- nvinfo : EIATTR_KPARAM_INFO
	.align		4
.L_11:
        /*0028*/ 	.byte	0x04, 0x17
        /*002a*/ 	.short	(.L_13 - .L_12)
.L_12:
        /*002c*/ 	.word	0x00000000
        /*0030*/ 	.short	0x0001
        /*0032*/ 	.short	0x0008
        /*0034*/ 	.byte	0x00, 0xf5, 0x21, 0x00


	//----- nvinfo : EIATTR_KPARAM_INFO
	.align		4
.L_13:
        /*0038*/ 	.byte	0x04, 0x17
        /*003a*/ 	.short	(.L_15 - .L_14)
.L_14:
        /*003c*/ 	.word	0x00000000
        /*0040*/ 	.short	0x0000
        /*0042*/ 	.short	0x0000
        /*0044*/ 	.byte	0x00, 0xf5, 0x21, 0x00


	//----- nvinfo : EIATTR_SPARSE_MMA_MASK
	.align		4
.L_15:
        /*0048*/ 	.byte	0x03, 0x50
        /*004a*/ 	.short	0x0000


	//----- nvinfo : EIATTR_MAXREG_COUNT
	.align		4
        /*004c*/ 	.byte	0x03, 0x1b
        /*004e*/ 	.short	0x00ff


	//----- nvinfo : EIATTR_NUM_BARRIERS
	.align		4
        /*0050*/ 	.byte	0x02, 0x4c
        /*0052*/ 	.byte	0x01
	.zero		1


	//----- nvinfo : EIATTR_MERCURY_ISA_VERSION
	.align		4
        /*0054*/ 	.byte	0x03, 0x5f
        /*0056*/ 	.short	0x0101


	//----- nvinfo : EIATTR_VRC_CTA_INIT_COUNT
	.align		4
        /*0058*/ 	.byte	0x02, 0x4a
	.zero		1
	.zero		1


	//----- nvinfo : EIATTR_EXIT_INSTR_OFFSETS
	.align		4
        /*005c*/ 	.byte	0x04, 0x1c
        /*005e*/ 	.short	(.L_17 - .L_16)


	//   ....[0]....
.L_16:
        /*0060*/ 	.word	0x00000170


	//   ....[1]....
        /*0064*/ 	.word	0x00000540


	//----- nvinfo : EIATTR_CBANK_PARAM_SIZE
	.align		4
.L_17:
        /*0068*/ 	.byte	0x03, 0x19
        /*006a*/ 	.short	0x001c


	//----- nvinfo : EIATTR_PARAM_CBANK
	.align		4
        /*006c*/ 	.byte	0x04, 0x0a
        /*006e*/ 	.short	(.L_19 - .L_18)
	.align		4
.L_18:
        /*0070*/ 	.word	index@(.nv.constant0._Z10dotProductPiS_S_i)
        /*0074*/ 	.short	0x0380
        /*0076*/ 	.short	0x001c


	//----- nvinfo : EIATTR_SW_WAR
	.align		4
.L_19:
        /*0078*/ 	.byte	0x04, 0x36
        /*007a*/ 	.short	(.L_21 - .L_20)
.L_20:
        /*007c*/ 	.word	0x00000008
.L_21:


//--------------------- .nv.callgraph             --------------------------
	.section	.nv.callgraph,"",@"SHT_CUDA_CALLGRAPH"
	.align	4
	.sectionentsize	8
	.align		4
        /*0000*/ 	.word	0x00000000
	.align		4
        /*0004*/ 	.word	0xffffffff
	.align		4
        /*0008*/ 	.word	0x00000000
	.align		4
        /*000c*/ 	.word	0xfffffffe
	.align		4
        /*0010*/ 	.word	0x00000000
	.align		4
        /*0014*/ 	.word	0xfffffffd
	.align		4
        /*0018*/ 	.word	0x00000000
	.align		4
        /*001c*/ 	.word	0xfffffffc


//--------------------- .text._Z10dotProductPiS_S_i --------------------------
	.section	.text._Z10dotProductPiS_S_i,"ax",@progbits
	.align	128
        .global         _Z10dotProductPiS_S_i
        .type           _Z10dotProductPiS_S_i,@function
        .size           _Z10dotProductPiS_S_i,(.L_x_6 - _Z10dotProductPiS_S_i)
        .other          _Z10dotProductPiS_S_i,@"STO_CUDA_ENTRY STV_DEFAULT"
_Z10dotProductPiS_S_i:
.text._Z10dotProductPiS_S_i:
[----:B------:R-:W-:Y:S01]  /*0000*/  LDC R1, c[0x0][0x37c] ;  /* 0x0000df00ff017b82 */ /* 0x000fe20000000800 */
[----:B------:R-:W0:Y:S07]  /*0010*/  S2R R9, SR_TID.X ;  /* 0x0000000000097919 */ /* 0x000e2e0000002100 */
[----:B------:R-:W0:Y:S01]  /*0020*/  S2UR UR4, SR_CTAID.X ;  /* 0x00000000000479c3 */ /* 0x000e220000002500 */
[----:B------:R-:W1:Y:S07]  /*0030*/  LDCU UR6, c[0x0][0x398] ;  /* 0x00007300ff0677ac */ /* 0x000e6e0008000800 */
[----:B------:R-:W0:Y:S08]  /*0040*/  LDC R0, c[0x0][0x360] ;  /* 0x0000d800ff007b82 */ /* 0x000e300000000800 */
[----:B------:R-:W2:Y:S08]  /*0050*/  LDC.64 R4, c[0x0][0x380] ;  /* 0x0000e000ff047b82 */ /* 0x000eb00000000a00 */
[----:B------:R-:W3:Y:S01]  /*0060*/  LDC.64 R6, c[0x0][0x388] ;  /* 0x0000e200ff067b82 */ /* 0x000ee20000000a00 */
[----:B0-----:R-:W-:Y:S01]  /*0070*/  IMAD R3, R0, UR4, R9 ;  /* 0x0000000400037c24 */ /* 0x001fe2000f8e0209 */
[----:B------:R-:W0:Y:S04]  /*0080*/  LDCU.64 UR4, c[0x0][0x358] ;  /* 0x00006b00ff0477ac */ /* 0x000e280008000a00 */
[----:B-1----:R-:W-:-:S13]  /*0090*/  ISETP.GE.AND P0, PT, R3, UR6, PT ;  /* 0x0000000603007c0c */ /* 0x002fda000bf06270 */
[----:B--2---:R-:W-:-:S04]  /*00a0*/  @!P0 IMAD.WIDE R4, R3, 0x4, R4 ;  /* 0x0000000403048825 */ /* 0x004fc800078e0204 */
[----:B---3--:R-:W-:Y:S02]  /*00b0*/  @!P0 IMAD.WIDE R6, R3, 0x4, R6 ;  /* 0x0000000403068825 */ /* 0x008fe400078e0206 */
[----:B0-----:R-:W2:Y:S04]  /*00c0*/  @!P0 LDG.E R4, desc[UR4][R4.64] ;  /* 0x0000000404048981 */ /* 0x001ea8000c1e1900 */
[----:B------:R-:W2:Y:S01]  /*00d0*/  @!P0 LDG.E R7, desc[UR4][R6.64] ;  /* 0x0000000406078981 */ /* 0x000ea2000c1e1900 */
[----:B------:R-:W-:Y:S02]  /*00e0*/  MOV R2, 0x400 ;  /* 0x0000040000027802 */ /* 0x000fe40000000f00 */
[----:B------:R-:W-:Y:S01]  /*00f0*/  ISETP.NE.AND P1, PT, R9, RZ, PT ;  /* 0x000000ff0900720c */ /* 0x000fe20003f25270 */
[----:B------:R-:W0:Y:S02]  /*0100*/  S2R R3, SR_CgaCtaId ;  /* 0x0000000000037919 */ /* 0x000e240000008800 */
[----:B0-----:R-:W-:Y:S01]  /*0110*/  LEA R2, R3, R2, 0x18 ;  /* 0x0000000203027211 */ /* 0x001fe200078ec0ff */
[----:B------:R-:W-:-:S04]  /*0120*/  IMAD.MOV.U32 R3, RZ, RZ, RZ ;  /* 0x000000ffff037224 */ /* 0x000fc800078e00ff */
[----:B------:R-:W-:Y:S02]  /*0130*/  IMAD R8, R9, 0x4, R2 ;  /* 0x0000000409087824 */ /* 0x000fe400078e0202 */
[----:B--2---:R-:W-:-:S05]  /*0140*/  @!P0 IMAD R3, R4, R7, RZ ;  /* 0x0000000704038224 */ /* 0x004fca00078e02ff */
[----:B------:R0:W-:Y:S01]  /*0150*/  STS [R8], R3 ;  /* 0x0000000308007388 */ /* 0x0001e20000000800 */
[----:B------:R-:W-:Y:S06]  /*0160*/  BAR.SYNC.DEFER_BLOCKING 0x0 ;  /* 0x0000000000007b1d */ /* 0x000fec0000010000 */
[----:B------:R-:W-:Y:S05]  /*0170*/  @P1 EXIT ;  /* 0x000000000000194d */ /* 0x000fea0003800000 */
[C---:B------:R-:W-:Y:S01]  /*0180*/  ISETP.GE.U32.AND P1, PT, R0.reuse, 0x10, PT ;  /* 0x000000100000780c */ /* 0x040fe20003f26070 */
[----:B0-----:R-:W-:Y:S01]  /*0190*/  IMAD.MOV.U32 R3, RZ, RZ, RZ ;  /* 0x000000ffff037224 */ /* 0x001fe200078e00ff */
[----:B------:R-:W-:Y:S01]  /*01a0*/  LOP3.LUT R23, R0, 0xf, RZ, 0xc0, !PT ;  /* 0x0000000f00177812 */ /* 0x000fe200078ec0ff */
[----:B------:R-:W-:-:S03]  /*01b0*/  IMAD.MOV.U32 R20, RZ, RZ, RZ ;  /* 0x000000ffff147224 */ /* 0x000fc600078e00ff */
[----:B------:R-:W-:-:S07]  /*01c0*/  ISETP.NE.AND P0, PT, R23, RZ, PT ;  /* 0x000000ff1700720c */ /* 0x000fce0003f05270 */
[----:B------:R-:W-:Y:S06]  /*01d0*/  @!P1 BRA `(.L_x_0) ;  /* 0x0000000000549947 */ /* 0x000fec0003800000 */
[----:B------:R-:W-:Y:S01]  /*01e0*/  LOP3.LUT R22, R0, 0xfffffff0, RZ, 0xc0, !PT ;  /* 0xfffffff000167812 */ /* 0x000fe200078ec0ff */
[----:B------:R-:W-:Y:S01]  /*01f0*/  VIADD R21, R2, 0x20 ;  /* 0x0000002002157836 */ /* 0x000fe20000000000 */
[----:B------:R-:W-:Y:S01]  /*0200*/  LOP3.LUT R3, R0, 0x7f0, RZ, 0xc0, !PT ;  /* 0x000007f000037812 */ /* 0x000fe200078ec0ff */
[----:B------:R-:W-:Y:S02]  /*0210*/  IMAD.MOV.U32 R20, RZ, RZ, RZ ;  /* 0x000000ffff147224 */ /* 0x000fe400078e00ff */
[----:B------:R-:W-:-:S07]  /*0220*/  IMAD.MOV R22, RZ, RZ, -R22 ;  /* 0x000000ffff167224 */ /* 0x000fce00078e0a16 */
.L_x_1:
[----:B------:R-:W0:Y:S01]  /*0230*/  LDS.128 R4, [R21+-0x20] ;  /* 0xffffe00015047984 */ /* 0x000e220000000c00 */
[----:B------:R-:W-:-:S03]  /*0240*/  VIADD R22, R22, 0x10 ;  /* 0x0000001016167836 */ /* 0x000fc60000000000 */
[----:B------:R-:W1:Y:S02]  /*0250*/  LDS.128 R8, [R21+-0x10] ;  /* 0xfffff00015087984 */ /* 0x000e640000000c00 */
[----:B------:R-:W-:Y:S02]  /*0260*/  ISETP.NE.AND P1, PT, R22, RZ, PT ;  /* 0x000000ff1600720c */ /* 0x000fe40003f25270 */
[----:B------:R-:W2:Y:S04]  /*0270*/  LDS.128 R12, [R21] ;  /* 0x00000000150c7984 */ /* 0x000ea80000000c00 */
[----:B------:R3:W4:Y:S02]  /*0280*/  LDS.128 R16, [R21+0x10] ;  /* 0x0000100015107984 */ /* 0x0007240000000c00 */
[----:B---3--:R-:W-:Y:S01]  /*0290*/  VIADD R21, R21, 0x40 ;  /* 0x0000004015157836 */ /* 0x008fe20000000000 */
[----:B0-----:R-:W-:-:S04]  /*02a0*/  IADD3 R4, PT, PT, R5, R4, R20 ;  /* 0x0000000405047210 */ /* 0x001fc80007ffe014 */
[----:B------:R-:W-:-:S04]  /*02b0*/  IADD3 R4, PT, PT, R7, R6, R4 ;  /* 0x0000000607047210 */ /* 0x000fc80007ffe004 */
[----:B-1----:R-:W-:-:S04]  /*02c0*/  IADD3 R4, PT, PT, R9, R8, R4 ;  /* 0x0000000809047210 */ /* 0x002fc80007ffe004 */
[----:B------:R-:W-:-:S04]  /*02d0*/  IADD3 R4, PT, PT, R11, R10, R4 ;  /* 0x0000000a0b047210 */ /* 0x000fc80007ffe004 */
[----:B--2---:R-:W-:-:S04]  /*02e0*/  IADD3 R4, PT, PT, R13, R12, R4 ;  /* 0x0000000c0d047210 */ /* 0x004fc80007ffe004 */
[----:B------:R-:W-:-:S04]  /*02f0*/  IADD3 R4, PT, PT, R15, R14, R4 ;  /* 0x0000000e0f047210 */ /* 0x000fc80007ffe004 */
[----:B----4-:R-:W-:-:S04]  /*0300*/  IADD3 R4, PT, PT, R17, R16, R4 ;  /* 0x0000001011047210 */ /* 0x010fc80007ffe004 */
[----:B------:R-:W-:Y:S01]  /*0310*/  IADD3 R20, PT, PT, R19, R18, R4 ;  /* 0x0000001213147210 */ /* 0x000fe20007ffe004 */
[----:B------:R-:W-:Y:S06]  /*0320*/  @P1 BRA `(.L_x_1) ;  /* 0xfffffffc00c01947 */ /* 0x000fec000383ffff */
.L_x_0:
[----:B------:R-:W-:Y:S05]  /*0330*/  @!P0 BRA `(.L_x_2) ;  /* 0x0000000000788947 */ /* 0x000fea0003800000 */
[----:B------:R-:W-:Y:S02]  /*0340*/  ISETP.GE.U32.AND P0, PT, R23, 0x8, PT ;  /* 0x000000081700780c */ /* 0x000fe40003f06070 */
[----:B------:R-:W-:-:S04]  /*0350*/  LOP3.LUT R13, R0, 0x7, RZ, 0xc0, !PT ;  /* 0x00000007000d7812 */ /* 0x000fc800078ec0ff */
[----:B------:R-:W-:-:S07]  /*0360*/  ISETP.NE.AND P1, PT, R13, RZ, PT ;  /* 0x000000ff0d00720c */ /* 0x000fce0003f25270 */
[----:B------:R-:W-:Y:S06]  /*0370*/  @!P0 BRA `(.L_x_3) ;  /* 0x0000000000208947 */ /* 0x000fec0003800000 */
[C---:B------:R-:W-:Y:S02]  /*0380*/  IMAD R12, R3.reuse, 0x4, R2 ;  /* 0x00000004030c7824 */ /* 0x040fe400078e0202 */
[----:B------:R-:W-:-:S03]  /*0390*/  VIADD R3, R3, 0x8 ;  /* 0x0000000803037836 */ /* 0x000fc60000000000 */
[----:B------:R-:W0:Y:S04]  /*03a0*/  LDS.128 R4, [R12] ;  /* 0x000000000c047984 */ /* 0x000e280000000c00 */
[----:B------:R-:W1:Y:S01]  /*03b0*/  LDS.128 R8, [R12+0x10] ;  /* 0x000010000c087984 */ /* 0x000e620000000c00 */
[----:B0-----:R-:W-:-:S04]  /*03c0*/  IADD3 R4, PT, PT, R5, R4, R20 ;  /* 0x0000000405047210 */ /* 0x001fc80007ffe014 */
[----:B------:R-:W-:-:S04]  /*03d0*/  IADD3 R4, PT, PT, R7, R6, R4 ;  /* 0x0000000607047210 */ /* 0x000fc80007ffe004 */
[----:B-1----:R-:W-:-:S04]  /*03e0*/  IADD3 R4, PT, PT, R9, R8, R4 ;  /* 0x0000000809047210 */ /* 0x002fc80007ffe004 */
[----:B------:R-:W-:-:S07]  /*03f0*/  IADD3 R20, PT, PT, R11, R10, R4 ;  /* 0x0000000a0b147210 */ /* 0x000fce0007ffe004 */
.L_x_3:
[----:B------:R-:W-:Y:S05]  /*0400*/  @!P1 BRA `(.L_x_2) ;  /* 0x0000000000449947 */ /* 0x000fea0003800000 */
[----:B------:R-:W-:Y:S02]  /*0410*/  ISETP.GE.U32.AND P0, PT, R13, 0x4, PT ;  /* 0x000000040d00780c */ /* 0x000fe40003f06070 */
[----:B------:R-:W-:-:S04]  /*0420*/  LOP3.LUT R0, R0, 0x3, RZ, 0xc0, !PT ;  /* 0x0000000300007812 */ /* 0x000fc800078ec0ff */
[----:B------:R-:W-:-:S07]  /*0430*/  ISETP.NE.AND P1, PT, R0, RZ, PT ;  /* 0x000000ff0000720c */ /* 0x000fce0003f25270 */
[C---:B------:R-:W-:Y:S02]  /*0440*/  @P0 IMAD R4, R3.reuse, 0x4, R2 ;  /* 0x0000000403040824 */ /* 0x040fe400078e0202 */
[----:B------:R-:W-:-:S04]  /*0450*/  @P0 VIADD R3, R3, 0x4 ;  /* 0x0000000403030836 */ /* 0x000fc80000000000 */
[----:B------:R-:W0:Y:S02]  /*0460*/  @P0 LDS.128 R4, [R4] ;  /* 0x0000000004040984 */ /* 0x000e240000000c00 */
[----:B0-----:R-:W-:-:S04]  /*0470*/  @P0 IADD3 R5, PT, PT, R5, R4, R20 ;  /* 0x0000000405050210 */ /* 0x001fc80007ffe014 */
[----:B------:R-:W-:Y:S01]  /*0480*/  @P0 IADD3 R20, PT, PT, R7, R6, R5 ;  /* 0x0000000607140210 */ /* 0x000fe20007ffe005 */
[----:B------:R-:W-:Y:S06]  /*0490*/  @!P1 BRA `(.L_x_2) ;  /* 0x0000000000209947 */ /* 0x000fec0003800000 */
[----:B------:R-:W-:Y:S02]  /*04a0*/  IMAD R2, R3, 0x4, R2 ;  /* 0x0000000403027824 */ /* 0x000fe400078e0202 */
[----:B------:R-:W-:-:S07]  /*04b0*/  IMAD.MOV R0, RZ, RZ, -R0 ;  /* 0x000000ffff007224 */ /* 0x000fce00078e0a00 */
.L_x_4:
[----:B------:R0:W1:Y:S01]  /*04c0*/  LDS R3, [R2] ;  /* 0x0000000002037984 */ /* 0x0000620000000800 */
[----:B------:R-:W-:-:S05]  /*04d0*/  VIADD R0, R0, 0x1 ;  /* 0x0000000100007836 */ /* 0x000fca0000000000 */
[----:B------:R-:W-:Y:S01]  /*04e0*/  ISETP.NE.AND P0, PT, R0, RZ, PT ;  /* 0x000000ff0000720c */ /* 0x000fe20003f05270 */
[----:B0-----:R-:W-:Y:S02]  /*04f0*/  VIADD R2, R2, 0x4 ;  /* 0x0000000402027836 */ /* 0x001fe40000000000 */
[----:B-1----:R-:W-:-:S10]  /*0500*/  IMAD.IADD R20, R3, 0x1, R20 ;  /* 0x0000000103147824 */ /* 0x002fd400078e0214 */
[----:B------:R-:W-:Y:S05]  /*0510*/  @P0 BRA `(.L_x_4) ;  /* 0xfffffffc00e80947 */ /* 0x000fea000383ffff */
.L_x_2:
[----:B------:R-:W0:Y:S02]  /*0520*/  LDC.64 R2, c[0x0][0x390] ;  /* 0x0000e400ff027b82 */ /* 0x000e240000000a00 */
[----:B0-----:R-:W-:Y:S01]  /*0530*/  REDG.E.ADD.STRONG.GPU desc[UR4][R2.64], R20 ;  /* 0x000000140200798e */ /* 0x001fe2000c12e104 */
[----:B------:R-:W-:Y:S05]  /*0540*/  EXIT ;  /* 0x000000000000794d */ /* 0x000fea0003800000 */
.L_x_5:
[----:B------:R-:W-:-:S00]  /*0550*/  BRA `(.L_x_5) ;  /* 0xfffffffc00fc7947 */ /* 0x000fc0000383ffff */
[----:B------:R-:W-:-:S00]  /*0560*/  NOP ;  /* 0x0000000000007918 */ /* 0x000fc00000000000 */
        /* <DEDUP_REMOVED lines=9> */
.L_x_6:


//--------------------- .nv.shared._Z10dotProductPiS_S_i --------------------------
	.section	.nv.shared._Z10dotProductPiS_S_i,"aw",@nobits
	.sectionflags	@""
	.align	4
.nv.shared._Z10dotProductPiS_S_i:
	.zero		2048


//--------------------- .nv.shared.reserved.0     --------------------------
	.section	.nv.shared.reserved.0,"aw",@nobits
	.weak		__nv_reservedSMEM_offset_0_alias
	.size		__nv_reservedSMEM_offset_0_alias, 0, 64
	.other		__nv_reservedSMEM_offset_0_alias,@"STO_CUDA_RESERVED_SHARED STV_DEFAULT"
__nv_reservedSMEM_offset_0_alias:
	.zero		0
	.zero		64


//--------------------- .nv.constant0._Z10dotProductPiS_S_i --------------------------
	.section	.nv.constant0._Z10dotProductPiS_S_i,"a",@progbits
	.sectionflags	@""
	.align	4
.nv.constant0._Z10dotProductPiS_S_i:
	.zero		924


//--------------------- SYMBOLS --------------------------

	.type		.nv.reservedSmem.offset0,@object
	.size		.nv.reservedSmem.offset0,0x4
	.type		.nv.reservedSmem.cap,@object
	.size		.nv.reservedSmem.cap,0x4
